//
// Generated by NVIDIA NVVM Compiler
//
// Compiler Build ID: CL-36424714
// Cuda compilation tools, release 13.0, V13.0.88
// Based on NVVM 20.0.0
//

.version 9.0
.target sm_100
.address_size 64

	// .globl	_Z7VecMultPfS_S_
// _ZZ7VecMultPfS_S_E4sh_A has been demoted
// _ZZ7VecMultPfS_S_E4sh_B has been demoted

.visible .entry _Z7VecMultPfS_S_(
	.param .u64 .ptr .align 1 _Z7VecMultPfS_S__param_0,
	.param .u64 .ptr .align 1 _Z7VecMultPfS_S__param_1,
	.param .u64 .ptr .align 1 _Z7VecMultPfS_S__param_2
)
{
	.reg .b32 	%r<23>;
	.reg .b32 	%f<17>;
	.reg .b64 	%rd<13>;
	// demoted variable
	.shared .align 4 .b8 _ZZ7VecMultPfS_S_E4sh_A[16];
	// demoted variable
	.shared .align 4 .b8 _ZZ7VecMultPfS_S_E4sh_B[16];
	ld.param.u64 	%rd1, [_Z7VecMultPfS_S__param_0];
	ld.param.u64 	%rd2, [_Z7VecMultPfS_S__param_1];
	ld.param.u64 	%rd3, [_Z7VecMultPfS_S__param_2];
	cvta.to.global.u64 	%rd4, %rd3;
	cvta.to.global.u64 	%rd5, %rd2;
	cvta.to.global.u64 	%rd6, %rd1;
	mov.u32 	%r1, %ctaid.y;
	mov.u32 	%r2, %ctaid.x;
	mov.u32 	%r3, %tid.y;
	mov.u32 	%r4, %tid.x;
	mov.u32 	%r5, %ntid.y;
	mad.lo.s32 	%r6, %r5, %r1, %r3;
	mov.u32 	%r7, %ntid.x;
	mul.lo.s32 	%r8, %r7, %r2;
	add.s32 	%r9, %r8, %r4;
	shl.b32 	%r10, %r6, 2;
	add.s32 	%r11, %r10, %r4;
	shl.b32 	%r12, %r3, 3;
	mov.u32 	%r13, _ZZ7VecMultPfS_S_E4sh_A;
	add.s32 	%r14, %r13, %r12;
	shl.b32 	%r15, %r4, 2;
	add.s32 	%r16, %r14, %r15;
	shl.b32 	%r17, %r3, 2;
	add.s32 	%r18, %r9, %r17;
	mov.u32 	%r19, _ZZ7VecMultPfS_S_E4sh_B;
	add.s32 	%r20, %r19, %r15;
	add.s32 	%r21, %r20, %r12;
	add.s32 	%r22, %r11, %r8;
	mul.wide.s32 	%rd7, %r22, 4;
	add.s64 	%rd8, %rd4, %rd7;
	mul.wide.u32 	%rd9, %r11, 4;
	add.s64 	%rd10, %rd6, %rd9;
	ld.global.f32 	%f1, [%rd10];
	st.shared.f32 	[%r16], %f1;
	mul.wide.s32 	%rd11, %r18, 4;
	add.s64 	%rd12, %rd5, %rd11;
	ld.global.f32 	%f2, [%rd12];
	st.shared.f32 	[%r21], %f2;
	bar.sync 	0;
	ld.shared.f32 	%f3, [%r14];
	ld.shared.f32 	%f4, [%r20];
	fma.rn.f32 	%f5, %f3, %f4, 0f00000000;
	ld.shared.f32 	%f6, [%r14+4];
	ld.shared.f32 	%f7, [%r20+8];
	fma.rn.f32 	%f8, %f6, %f7, %f5;
	bar.sync 	0;
	st.global.f32 	[%rd8], %f8;
	ld.global.f32 	%f9, [%rd10+8];
	st.shared.f32 	[%r16], %f9;
	ld.global.f32 	%f10, [%rd12+32];
	st.shared.f32 	[%r21], %f10;
	bar.sync 	0;
	ld.shared.f32 	%f11, [%r14];
	ld.shared.f32 	%f12, [%r20];
	fma.rn.f32 	%f13, %f11, %f12, %f8;
	ld.shared.f32 	%f14, [%r14+4];
	ld.shared.f32 	%f15, [%r20+8];
	fma.rn.f32 	%f16, %f14, %f15, %f13;
	bar.sync 	0;
	st.global.f32 	[%rd8], %f16;
	ret;

}


// ===== COMPILED SASS (sm_100) =====

	.target	sm_100

	.elftype	@"ET_EXEC"


//--------------------- .note.nv.tkinfo           --------------------------
	.section	.note.nv.tkinfo,"",@"SHT_NOTE"
	.sectionflags	@"SHF_NOTE_NV_TKINFO"
	.tkinfo
        /*0018*/ 	.word	0x00000002
        /*0030*/ 	.string	""
        /*0030*/ 	.string	"ptxas"
        /*0030*/ 	.string	"Cuda compilation tools, release 13.0, V13.0.88"
        /*0030*/ 	.string	"Build cuda_13.0.r13.0/compiler.36424714_0"
        /*0030*/ 	.string	"-arch sm_100 -m 64 "



//--------------------- .note.nv.cuinfo           --------------------------
	.section	.note.nv.cuinfo,"",@"SHT_NOTE"
	.sectionflags	@"SHF_NOTE_NV_CUINFO"
        /*0018*/ 	.short	0x0002
        /*001a*/ 	.short	0x0064
        /*001c*/ 	.short	0x0082
	.zero		2


//--------------------- .nv.info                  --------------------------
	.section	.nv.info,"",@"SHT_CUDA_INFO"
	.align	4


	//----- nvinfo : EIATTR_REGCOUNT
	.align		4
        /*0000*/ 	.byte	0x04, 0x2f
        /*0002*/ 	.short	(.L_1 - .L_0)
	.align		4
.L_0:
        /*0004*/ 	.word	index@(_Z7VecMultPfS_S_)
        /*0008*/ 	.word	0x00000016


	//----- nvinfo : EIATTR_FRAME_SIZE
	.align		4
.L_1:
        /*000c*/ 	.byte	0x04, 0x11
        /*000e*/ 	.short	(.L_3 - .L_2)
	.align		4
.L_2:
        /*0010*/ 	.word	index@(_Z7VecMultPfS_S_)
        /*0014*/ 	.word	0x00000000


	//----- nvinfo : EIATTR_MIN_STACK_SIZE
	.align		4
.L_3:
        /*0018*/ 	.byte	0x04, 0x12
        /*001a*/ 	.short	(.L_5 - .L_4)
	.align		4
.L_4:
        /*001c*/ 	.word	index@(_Z7VecMultPfS_S_)
        /*0020*/ 	.word	0x00000000
.L_5:


//--------------------- .nv.compat                --------------------------
	.section	.nv.compat,"",@"SHT_CUDA_COMPAT_INFO"
	.align	4
        /*0000*/ 	.byte	0x02, 0x09, 0x00, 0x00, 0x02, 0x02, 0x01, 0x00, 0x02, 0x05, 0x05, 0x00, 0x03, 0x07, 0x01, 0x01
        /*0010*/ 	.byte	0x02, 0x03, 0x00, 0x00, 0x02, 0x06, 0x01, 0x00, 0x04, 0x0b, 0x08, 0x00, 0x09, 0x00, 0x00, 0x00
        /*0020*/ 	.byte	0x00, 0x00, 0x00, 0x00


//--------------------- .nv.info._Z7VecMultPfS_S_ --------------------------
	.section	.nv.info._Z7VecMultPfS_S_,"",@"SHT_CUDA_INFO"
	.sectionflags	@""
	.align	4


	//----- nvinfo : EIATTR_CUDA_API_VERSION
	.align		4
        /*0000*/ 	.byte	0x04, 0x37
        /*0002*/ 	.short	(.L_7 - .L_6)
.L_6:
        /*0004*/ 	.word	0x00000082


	//----- nvinfo : EIATTR_KPARAM_INFO
	.align		4
.L_7:
        /*0008*/ 	.byte	0x04, 0x17
        /*000a*/ 	.short	(.L_9 - .L_8)
.L_8:
        /*000c*/ 	.word	0x00000000
        /*0010*/ 	.short	0x0002
        /*0012*/ 	.short	0x0010
        /*0014*/ 	.byte	0x00, 0xf5, 0x21, 0x00


	//----- nvinfo : EIATTR_KPARAM_INFO
	.align		4
.L_9:
        /*0018*/ 	.byte	0x04, 0x17
        /*001a*/ 	.short	(.L_11 - .L_10)
.L_10:
        /*001c*/ 	.word	0x00000000
        /*0020*/ 	.short	0x0001
        /*0022*/ 	.short	0x0008
        /*0024*/ 	.byte	0x00, 0xf5, 0x21, 0x00


	//----- nvinfo : EIATTR_KPARAM_INFO
	.align		4
.L_11:
        /*0028*/ 	.byte	0x04, 0x17
        /*002a*/ 	.short	(.L_13 - .L_12)
.L_12:
        /*002c*/ 	.word	0x00000000
        /*0030*/ 	.short	0x0000
        /*0032*/ 	.short	0x0000
        /*0034*/ 	.byte	0x00, 0xf5, 0x21, 0x00


	//----- nvinfo : EIATTR_SPARSE_MMA_MASK
	.align		4
.L_13:
        /*0038*/ 	.byte	0x03, 0x50
        /*003a*/ 	.short	0x0000


	//----- nvinfo : EIATTR_MAXREG_COUNT
	.align		4
        /*003c*/ 	.byte	0x03, 0x1b
        /*003e*/ 	.short	0x00ff


	//----- nvinfo : EIATTR_NUM_BARRIERS
	.align		4
        /*0040*/ 	.byte	0x02, 0x4c
        /*0042*/ 	.byte	0x01
	.zero		1


	//----- nvinfo : EIATTR_MERCURY_ISA_VERSION
	.align		4
        /*0044*/ 	.byte	0x03, 0x5f
        /*0046*/ 	.short	0x0101


	//----- nvinfo : EIATTR_VRC_CTA_INIT_COUNT
	.align		4
        /*0048*/ 	.byte	0x02, 0x4a
	.zero		1
	.zero		1


	//----- nvinfo : EIATTR_EXIT_INSTR_OFFSETS
	.align		4
        /*004c*/ 	.byte	0x04, 0x1c
        /*004e*/ 	.short	(.L_15 - .L_14)


	//   ....[0]....
.L_14:
        /*0050*/ 	.word	0x00000340


	//----- nvinfo : EIATTR_CBANK_PARAM_SIZE
	.align		4
.L_15:
        /*0054*/ 	.byte	0x03, 0x19
        /*0056*/ 	.short	0x0018


	//----- nvinfo : EIATTR_PARAM_CBANK
	.align		4
        /*0058*/ 	.byte	0x04, 0x0a
        /*005a*/ 	.short	(.L_17 - .L_16)
	.align		4
.L_16:
        /*005c*/ 	.word	index@(.nv.constant0._Z7VecMultPfS_S_)
        /*0060*/ 	.short	0x0380
        /*0062*/ 	.short	0x0018


	//----- nvinfo : EIATTR_SW_WAR
	.align		4
.L_17:
        /*0064*/ 	.byte	0x04, 0x36
        /*0066*/ 	.short	(.L_19 - .L_18)
.L_18:
        /*0068*/ 	.word	0x00000008
.L_19:


//--------------------- .nv.callgraph             --------------------------
	.section	.nv.callgraph,"",@"SHT_CUDA_CALLGRAPH"
	.align	4
	.sectionentsize	8
	.align		4
        /*0000*/ 	.word	0x00000000
	.align		4
        /*0004*/ 	.word	0xffffffff
	.align		4
        /*0008*/ 	.word	0x00000000
	.align		4
        /*000c*/ 	.word	0xfffffffe
	.align		4
        /*0010*/ 	.word	0x00000000
	.align		4
        /*0014*/ 	.word	0xfffffffd
	.align		4
        /*0018*/ 	.word	0x00000000
	.align		4
        /*001c*/ 	.word	0xfffffffc


//--------------------- .text._Z7VecMultPfS_S_    --------------------------
	.section	.text._Z7VecMultPfS_S_,"ax",@progbits
	.align	128
        .global         _Z7VecMultPfS_S_
        .type           _Z7VecMultPfS_S_,@function
        .size           _Z7VecMultPfS_S_,(.L_x_1 - _Z7VecMultPfS_S_)
        .other          _Z7VecMultPfS_S_,@"STO_CUDA_ENTRY STV_DEFAULT"
_Z7VecMultPfS_S_:
.text._Z7VecMultPfS_S_:
[----:B------:R-:W-:Y:S01]  /*0000*/  LDC R1, c[0x0][0x37c] ;  /* 0x0000df00ff017b82 */ /* 0x000fe20000000800 */
[----:B------:R-:W0:Y:S07]  /*0010*/  S2R R13, SR_TID.Y ;  /* 0x00000000000d7919 */ /* 0x000e2e0000002200 */
[----:B------:R-:W0:Y:S01]  /*0020*/  S2UR UR4, SR_CTAID.Y ;  /* 0x00000000000479c3 */ /* 0x000e220000002600 */
[----:B------:R-:W1:Y:S01]  /*0030*/  LDCU.64 UR8, c[0x0][0x358] ;  /* 0x00006b00ff0877ac */ /* 0x000e620008000a00 */
[----:B------:R-:W2:Y:S06]  /*0040*/  S2R R9, SR_TID.X ;  /* 0x0000000000097919 */ /* 0x000eac0000002100 */
[----:B------:R-:W0:Y:S08]  /*0050*/  LDC R0, c[0x0][0x364] ;  /* 0x0000d900ff007b82 */ /* 0x000e300000000800 */
[----:B------:R-:W3:Y:S08]  /*0060*/  S2UR UR7, SR_CTAID.X ;  /* 0x00000000000779c3 */ /* 0x000ef00000002500 */
[----:B------:R-:W3:Y:S08]  /*0070*/  LDC R16, c[0x0][0x360] ;  /* 0x0000d800ff107b82 */ /* 0x000ef00000000800 */
[----:B------:R-:W4:Y:S01]  /*0080*/  LDC.64 R4, c[0x0][0x380] ;  /* 0x0000e000ff047b82 */ /* 0x000f220000000a00 */
[----:B0-----:R-:W-:-:S05]  /*0090*/  IMAD R0, R0, UR4, R13 ;  /* 0x0000000400007c24 */ /* 0x001fca000f8e020d */
[----:B--2---:R-:W-:Y:S02]  /*00a0*/  LEA R11, R0, R9, 0x2 ;  /* 0x00000009000b7211 */ /* 0x004fe400078e10ff */
[----:B------:R-:W0:Y:S01]  /*00b0*/  LDC.64 R6, c[0x0][0x388] ;  /* 0x0000e200ff067b82 */ /* 0x000e220000000a00 */
[----:B---3--:R-:W-:-:S05]  /*00c0*/  IMAD R2, R16, UR7, R9 ;  /* 0x0000000710027c24 */ /* 0x008fca000f8e0209 */
[----:B------:R-:W-:Y:S01]  /*00d0*/  LEA R3, R13, R2, 0x2 ;  /* 0x000000020d037211 */ /* 0x000fe200078e10ff */
[----:B----4-:R-:W-:-:S05]  /*00e0*/  IMAD.WIDE.U32 R4, R11, 0x4, R4 ;  /* 0x000000040b047825 */ /* 0x010fca00078e0004 */
[----:B-1----:R-:W2:Y:S01]  /*00f0*/  LDG.E R15, desc[UR8][R4.64] ;  /* 0x00000008040f7981 */ /* 0x002ea2000c1e1900 */
[----:B0-----:R-:W-:-:S05]  /*0100*/  IMAD.WIDE R6, R3, 0x4, R6 ;  /* 0x0000000403067825 */ /* 0x001fca00078e0206 */
[----:B------:R-:W3:Y:S01]  /*0110*/  LDG.E R14, desc[UR8][R6.64] ;  /* 0x00000008060e7981 */ /* 0x000ee2000c1e1900 */
[----:B------:R-:W0:Y:S01]  /*0120*/  S2UR UR6, SR_CgaCtaId ;  /* 0x00000000000679c3 */ /* 0x000e220000008800 */
[----:B------:R-:W-:Y:S02]  /*0130*/  UMOV UR4, 0x400 ;  /* 0x0000040000047882 */ /* 0x000fe40000000000 */
[----:B------:R-:W-:Y:S02]  /*0140*/  UIADD3 UR5, UPT, UPT, UR4, 0x10, URZ ;  /* 0x0000001004057890 */ /* 0x000fe4000fffe0ff */
[----:B0-----:R-:W-:Y:S02]  /*0150*/  ULEA UR4, UR6, UR4, 0x18 ;  /* 0x0000000406047291 */ /* 0x001fe4000f8ec0ff */
[----:B------:R-:W-:-:S04]  /*0160*/  ULEA UR5, UR6, UR5, 0x18 ;  /* 0x0000000506057291 */ /* 0x000fc8000f8ec0ff */
[----:B------:R-:W-:Y:S02]  /*0170*/  LEA R10, R13, UR4, 0x3 ;  /* 0x000000040d0a7c11 */ /* 0x000fe4000f8e18ff */
[C---:B------:R-:W-:Y:S02]  /*0180*/  LEA R0, R9.reuse, UR5, 0x2 ;  /* 0x0000000509007c11 */ /* 0x040fe4000f8e10ff */
[----:B------:R-:W-:Y:S02]  /*0190*/  LEA R12, R9, R10, 0x2 ;  /* 0x0000000a090c7211 */ /* 0x000fe400078e10ff */
[----:B------:R-:W-:Y:S01]  /*01a0*/  LEA R13, R13, R0, 0x3 ;  /* 0x000000000d0d7211 */ /* 0x000fe200078e18ff */
[----:B------:R-:W0:Y:S01]  /*01b0*/  LDC.64 R8, c[0x0][0x390] ;  /* 0x0000e400ff087b82 */ /* 0x000e220000000a00 */
[----:B------:R-:W-:-:S04]  /*01c0*/  IMAD R11, R16, UR7, R11 ;  /* 0x00000007100b7c24 */ /* 0x000fc8000f8e020b */
[----:B0-----:R-:W-:Y:S01]  /*01d0*/  IMAD.WIDE R8, R11, 0x4, R8 ;  /* 0x000000040b087825 */ /* 0x001fe200078e0208 */
[----:B--2---:R-:W-:Y:S04]  /*01e0*/  STS [R12], R15 ;  /* 0x0000000f0c007388 */ /* 0x004fe80000000800 */
[----:B---3--:R-:W-:Y:S01]  /*01f0*/  STS [R13], R14 ;  /* 0x0000000e0d007388 */ /* 0x008fe20000000800 */
[----:B------:R-:W-:Y:S06]  /*0200*/  BAR.SYNC.DEFER_BLOCKING 0x0 ;  /* 0x0000000000007b1d */ /* 0x000fec0000010000 */
[----:B------:R-:W-:Y:S04]  /*0210*/  LDS R17, [R0] ;  /* 0x0000000000117984 */ /* 0x000fe80000000800 */
[----:B------:R-:W0:Y:S04]  /*0220*/  LDS.64 R2, [R10] ;  /* 0x000000000a027984 */ /* 0x000e280000000a00 */
[----:B------:R-:W1:Y:S01]  /*0230*/  LDS R19, [R0+0x8] ;  /* 0x0000080000137984 */ /* 0x000e620000000800 */
[----:B0-----:R-:W-:-:S04]  /*0240*/  FFMA R2, R2, R17, RZ ;  /* 0x0000001102027223 */ /* 0x001fc800000000ff */
[----:B-1----:R-:W-:Y:S01]  /*0250*/  FFMA R3, R19, R3, R2 ;  /* 0x0000000313037223 */ /* 0x002fe20000000002 */
[----:B------:R-:W-:Y:S06]  /*0260*/  BAR.SYNC.DEFER_BLOCKING 0x0 ;  /* 0x0000000000007b1d */ /* 0x000fec0000010000 */
[----:B------:R-:W-:Y:S04]  /*0270*/  STG.E desc[UR8][R8.64], R3 ;  /* 0x0000000308007986 */ /* 0x000fe8000c101908 */
[----:B------:R-:W2:Y:S04]  /*0280*/  LDG.E R5, desc[UR8][R4.64+0x8] ;  /* 0x0000080804057981 */ /* 0x000ea8000c1e1900 */
[----:B------:R-:W3:Y:S04]  /*0290*/  LDG.E R6, desc[UR8][R6.64+0x20] ;  /* 0x0000200806067981 */ /* 0x000ee8000c1e1900 */
[----:B--2---:R-:W-:Y:S04]  /*02a0*/  STS [R12], R5 ;  /* 0x000000050c007388 */ /* 0x004fe80000000800 */
[----:B---3--:R-:W-:Y:S01]  /*02b0*/  STS [R13], R6 ;  /* 0x000000060d007388 */ /* 0x008fe20000000800 */
[----:B------:R-:W-:Y:S06]  /*02c0*/  BAR.SYNC.DEFER_BLOCKING 0x0 ;  /* 0x0000000000007b1d */ /* 0x000fec0000010000 */
[----:B------:R-:W-:Y:S04]  /*02d0*/  LDS R2, [R0] ;  /* 0x0000000000027984 */ /* 0x000fe80000000800 */
[----:B------:R-:W0:Y:S04]  /*02e0*/  LDS.64 R10, [R10] ;  /* 0x000000000a0a7984 */ /* 0x000e280000000a00 */
[----:B------:R-:W1:Y:S01]  /*02f0*/  LDS R15, [R0+0x8] ;  /* 0x00000800000f7984 */ /* 0x000e620000000800 */
[----:B0-----:R-:W-:-:S04]  /*0300*/  FFMA R2, R10, R2, R3 ;  /* 0x000000020a027223 */ /* 0x001fc80000000003 */
[----:B-1----:R-:W-:Y:S01]  /*0310*/  FFMA R11, R15, R11, R2 ;  /* 0x0000000b0f0b7223 */ /* 0x002fe20000000002 */
[----:B------:R-:W-:Y:S06]  /*0320*/  BAR.SYNC.DEFER_BLOCKING 0x0 ;  /* 0x0000000000007b1d */ /* 0x000fec0000010000 */
[----:B------:R-:W-:Y:S01]  /*0330*/  STG.E desc[UR8][R8.64], R11 ;  /* 0x0000000b08007986 */ /* 0x000fe2000c101908 */
[----:B------:R-:W-:Y:S05]  /*0340*/  EXIT ;  /* 0x000000000000794d */ /* 0x000fea0003800000 */
.L_x_0:
[----:B------:R-:W-:-:S00]  /*0350*/  BRA `(.L_x_0) ;  /* 0xfffffffc00fc7947 */ /* 0x000fc0000383ffff */
[----:B------:R-:W-:-:S00]  /*0360*/  NOP ;  /* 0x0000000000007918 */ /* 0x000fc00000000000 */
        /* <DEDUP_REMOVED lines=9> */
.L_x_1:


//--------------------- .nv.shared._Z7VecMultPfS_S_ --------------------------
	.section	.nv.shared._Z7VecMultPfS_S_,"aw",@nobits
	.sectionflags	@""
	.align	4
.nv.shared._Z7VecMultPfS_S_:
	.zero		1056


//--------------------- .nv.shared.reserved.0     --------------------------
	.section	.nv.shared.reserved.0,"aw",@nobits
	.weak		__nv_reservedSMEM_offset_0_alias
	.size		__nv_reservedSMEM_offset_0_alias, 0, 64
	.other		__nv_reservedSMEM_offset_0_alias,@"STO_CUDA_RESERVED_SHARED STV_DEFAULT"
__nv_reservedSMEM_offset_0_alias:
	.zero		0
	.zero		64


//--------------------- .nv.constant0._Z7VecMultPfS_S_ --------------------------
	.section	.nv.constant0._Z7VecMultPfS_S_,"a",@progbits
	.sectionflags	@""
	.align	4
.nv.constant0._Z7VecMultPfS_S_:
	.zero		920


//--------------------- SYMBOLS --------------------------

	.type		.nv.reservedSmem.offset0,@object
	.size		.nv.reservedSmem.offset0,0x4
	.type		.nv.reservedSmem.cap,@object
	.size		.nv.reservedSmem.cap,0x4
